	.headerflags	@"EF_CUDA_TEXMODE_UNIFIED EF_CUDA_64BIT_ADDRESS EF_CUDA_ACCELERATORS EF_CUDA_SM90 EF_CUDA_VIRTUAL_SM(EF_CUDA_SM90)"
	.elftype	@"ET_EXEC"


//--------------------- .nv.info                  --------------------------
	.section	.nv.info,"",@"SHT_CUDA_INFO"
	.align	4


	//----- nvinfo : EIATTR_REGCOUNT
	.align		4
        /*0000*/ 	.byte	0x04, 0x2f
        /*0002*/ 	.short	(.L_3 - .L_2)
	.align		4
.L_2:
        /*0004*/ 	.word	index@(triton_poi_fused__native_batch_norm_legit_no_training_convolution_hardtanh_70)
        /*0008*/ 	.word	0x0000001a


	//----- nvinfo : EIATTR_MIN_STACK_SIZE
	.align		4
.L_3:
        /*000c*/ 	.byte	0x04, 0x12
        /*000e*/ 	.short	(.L_5 - .L_4)
	.align		4
.L_4:
        /*0010*/ 	.word	index@(triton_poi_fused__native_batch_norm_legit_no_training_convolution_hardtanh_70)
        /*0014*/ 	.word	0x00000000


	//----- nvinfo : EIATTR_FRAME_SIZE
	.align		4
.L_5:
        /*0018*/ 	.byte	0x04, 0x11
        /*001a*/ 	.short	(.L_7 - .L_6)
	.align		4
.L_6:
        /*001c*/ 	.word	index@(triton_poi_fused__native_batch_norm_legit_no_training_convolution_hardtanh_70)
        /*0020*/ 	.word	0x00000000


	//----- nvinfo : EIATTR_MIN_STACK_SIZE
	.align		4
.L_7:
        /*0024*/ 	.byte	0x04, 0x12
        /*0026*/ 	.short	(.L_9 - .L_8)
	.align		4
.L_8:
        /*0028*/ 	.word	index@(triton_poi_fused__native_batch_norm_legit_no_training_convolution_hardtanh_70)
        /*002c*/ 	.word	0x00000000
.L_9:


//--------------------- .nv.info.triton_poi_fused__native_batch_norm_legit_no_training_convolution_hardtanh_70 --------------------------
	.section	.nv.info.triton_poi_fused__native_batch_norm_legit_no_training_convolution_hardtanh_70,"",@"SHT_CUDA_INFO"
	.sectionflags	@""
	.align	4


	//----- nvinfo : EIATTR_CUDA_API_VERSION
	.align		4
        /*0000*/ 	.byte	0x04, 0x37
        /*0002*/ 	.short	(.L_11 - .L_10)
.L_10:
        /*0004*/ 	.word	0x0000007c


	//----- nvinfo : EIATTR_KPARAM_INFO
	.align		4
.L_11:
        /*0008*/ 	.byte	0x04, 0x17
        /*000a*/ 	.short	(.L_13 - .L_12)
.L_12:
        /*000c*/ 	.word	0x00000000
        /*0010*/ 	.short	0x0007
        /*0012*/ 	.short	0x0038
        /*0014*/ 	.byte	0x00, 0xf0, 0x11, 0x00


	//----- nvinfo : EIATTR_KPARAM_INFO
	.align		4
.L_13:
        /*0018*/ 	.byte	0x04, 0x17
        /*001a*/ 	.short	(.L_15 - .L_14)
.L_14:
        /*001c*/ 	.word	0x00000000
        /*0020*/ 	.short	0x0006
        /*0022*/ 	.short	0x0030
        /*0024*/ 	.byte	0x00, 0xf4, 0x21, 0x00


	//----- nvinfo : EIATTR_KPARAM_INFO
	.align		4
.L_15:
        /*0028*/ 	.byte	0x04, 0x17
        /*002a*/ 	.short	(.L_17 - .L_16)
.L_16:
        /*002c*/ 	.word	0x00000000
        /*0030*/ 	.short	0x0005
        /*0032*/ 	.short	0x0028
        /*0034*/ 	.byte	0x00, 0xf4, 0x21, 0x00


	//----- nvinfo : EIATTR_KPARAM_INFO
	.align		4
.L_17:
        /*0038*/ 	.byte	0x04, 0x17
        /*003a*/ 	.short	(.L_19 - .L_18)
.L_18:
        /*003c*/ 	.word	0x00000000
        /*0040*/ 	.short	0x0004
        /*0042*/ 	.short	0x0020
        /*0044*/ 	.byte	0x00, 0xf4, 0x21, 0x00


	//----- nvinfo : EIATTR_KPARAM_INFO
	.align		4
.L_19:
        /*0048*/ 	.byte	0x04, 0x17
        /*004a*/ 	.short	(.L_21 - .L_20)
.L_20:
        /*004c*/ 	.word	0x00000000
        /*0050*/ 	.short	0x0003
        /*0052*/ 	.short	0x0018
        /*0054*/ 	.byte	0x00, 0xf4, 0x21, 0x00


	//----- nvinfo : EIATTR_KPARAM_INFO
	.align		4
.L_21:
        /*0058*/ 	.byte	0x04, 0x17
        /*005a*/ 	.short	(.L_23 - .L_22)
.L_22:
        /*005c*/ 	.word	0x00000000
        /*0060*/ 	.short	0x0002
        /*0062*/ 	.short	0x0010
        /*0064*/ 	.byte	0x00, 0xf4, 0x21, 0x00


	//----- nvinfo : EIATTR_KPARAM_INFO
	.align		4
.L_23:
        /*0068*/ 	.byte	0x04, 0x17
        /*006a*/ 	.short	(.L_25 - .L_24)
.L_24:
        /*006c*/ 	.word	0x00000000
        /*0070*/ 	.short	0x0001
        /*0072*/ 	.short	0x0008
        /*0074*/ 	.byte	0x00, 0xf4, 0x21, 0x00


	//----- nvinfo : EIATTR_KPARAM_INFO
	.align		4
.L_25:
        /*0078*/ 	.byte	0x04, 0x17
        /*007a*/ 	.short	(.L_27 - .L_26)
.L_26:
        /*007c*/ 	.word	0x00000000
        /*0080*/ 	.short	0x0000
        /*0082*/ 	.short	0x0000
        /*0084*/ 	.byte	0x00, 0xf4, 0x21, 0x00


	//----- nvinfo : EIATTR_SPARSE_MMA_MASK
	.align		4
.L_27:
        /*0088*/ 	.byte	0x03, 0x50
        /*008a*/ 	.short	0x0000


	//----- nvinfo : EIATTR_MAXREG_COUNT
	.align		4
        /*008c*/ 	.byte	0x03, 0x1b
        /*008e*/ 	.short	0x00ff


	//----- nvinfo : EIATTR_EXIT_INSTR_OFFSETS
	.align		4
        /*0090*/ 	.byte	0x04, 0x1c
        /*0092*/ 	.short	(.L_29 - .L_28)


	//   ....[0]....
.L_28:
        /*0094*/ 	.word	0x000004e0


	//   ....[1]....
        /*0098*/ 	.word	0x00000500


	//----- nvinfo : EIATTR_REQNTID
	.align		4
.L_29:
        /*009c*/ 	.byte	0x04, 0x10
        /*009e*/ 	.short	(.L_31 - .L_30)
.L_30:
        /*00a0*/ 	.word	0x00000080
        /*00a4*/ 	.word	0x00000001
        /*00a8*/ 	.word	0x00000001


	//----- nvinfo : EIATTR_CBANK_PARAM_SIZE
	.align		4
.L_31:
        /*00ac*/ 	.byte	0x03, 0x19
        /*00ae*/ 	.short	0x003c


	//----- nvinfo : EIATTR_PARAM_CBANK
	.align		4
        /*00b0*/ 	.byte	0x04, 0x0a
        /*00b2*/ 	.short	(.L_33 - .L_32)
	.align		4
.L_32:
        /*00b4*/ 	.word	index@(.nv.constant0.triton_poi_fused__native_batch_norm_legit_no_training_convolution_hardtanh_70)
        /*00b8*/ 	.short	0x0210
        /*00ba*/ 	.short	0x003c


	//----- nvinfo : EIATTR_SW_WAR
	.align		4
.L_33:
        /*00bc*/ 	.byte	0x04, 0x36
        /*00be*/ 	.short	(.L_35 - .L_34)
.L_34:
        /*00c0*/ 	.word	0x00000008
.L_35:


//--------------------- .nv.callgraph             --------------------------
	.section	.nv.callgraph,"",@"SHT_CUDA_CALLGRAPH"
	.align	4
	.sectionentsize	8
	.align		4
        /*0000*/ 	.word	0x00000000
	.align		4
        /*0004*/ 	.word	0xffffffff
	.align		4
        /*0008*/ 	.word	0x00000000
	.align		4
        /*000c*/ 	.word	0xfffffffe
	.align		4
        /*0010*/ 	.word	0x00000000
	.align		4
        /*0014*/ 	.word	0xfffffffd
	.align		4
        /*0018*/ 	.word	0x00000000
	.align		4
        /*001c*/ 	.word	0xfffffffc


//--------------------- .nv.constant4             --------------------------
	.section	.nv.constant4,"a",@progbits
	.align	8
	.align		8
.nv.constant4:
        /*0000*/ 	.dword	_$_str
	.align		8
        /*0008*/ 	.dword	_$_str_$_2


//--------------------- .text.triton_poi_fused__native_batch_norm_legit_no_training_convolution_hardtanh_70 --------------------------
	.section	.text.triton_poi_fused__native_batch_norm_legit_no_training_convolution_hardtanh_70,"ax",@progbits
	.align	128
        .global         triton_poi_fused__native_batch_norm_legit_no_training_convolution_hardtanh_70
        .type           triton_poi_fused__native_batch_norm_legit_no_training_convolution_hardtanh_70,@function
        .size           triton_poi_fused__native_batch_norm_legit_no_training_convolution_hardtanh_70,(.L_x_1 - triton_poi_fused__native_batch_norm_legit_no_training_convolution_hardtanh_70)
        .other          triton_poi_fused__native_batch_norm_legit_no_training_convolution_hardtanh_70,@"STO_CUDA_ENTRY STV_DEFAULT"
triton_poi_fused__native_batch_norm_legit_no_training_convolution_hardtanh_70:
.text.triton_poi_fused__native_batch_norm_legit_no_training_convolution_hardtanh_70:
[----:B------:R-:W0:Y:S01]  /*0000*/  LDC R1, c[0x0][0x28] ;  /* 0x00000a00ff017b82 */ /* 0x000e220000000800 */
[----:B------:R-:W1:Y:S07]  /*0010*/  S2R R0, SR_TID.X ;  /* 0x0000000000007919 */ /* 0x000e6e0000002100 */
[----:B------:R-:W2:Y:S01]  /*0020*/  LDC.64 R2, c[0x0][0x228] ;  /* 0x00008a00ff027b82 */ /* 0x000ea20000000a00 */
[----:B------:R-:W-:Y:S01]  /*0030*/  CS2R R6, SRZ ;  /* 0x0000000000067805 */ /* 0x000fe2000001ff00 */
[----:B------:R-:W-:Y:S01]  /*0040*/  ULDC.64 UR4, c[0x0][0x208] ;  /* 0x0000820000047ab9 */ /* 0x000fe20000000a00 */
[----:B------:R-:W3:Y:S05]  /*0050*/  S2R R5, SR_CTAID.X ;  /* 0x0000000000057919 */ /* 0x000eea0000002500 */
[----:B------:R-:W4:Y:S08]  /*0060*/  LDC.64 R16, c[0x0][0x218] ;  /* 0x00008600ff107b82 */ /* 0x000f300000000a00 */
[----:B------:R-:W5:Y:S08]  /*0070*/  LDC.64 R18, c[0x0][0x220] ;  /* 0x00008800ff127b82 */ /* 0x000f700000000a00 */
[----:B------:R-:W5:Y:S01]  /*0080*/  LDC.64 R20, c[0x0][0x230] ;  /* 0x00008c00ff147b82 */ /* 0x000f620000000a00 */
[----:B-1----:R-:W-:-:S07]  /*0090*/  SHF.L.U32 R0, R0, 0x1, RZ ;  /* 0x0000000100007819 */ /* 0x002fce00000006ff */
[----:B------:R-:W1:Y:S01]  /*00a0*/  LDC.64 R14, c[0x0][0x238] ;  /* 0x00008e00ff0e7b82 */ /* 0x000e620000000a00 */
[----:B------:R-:W-:-:S04]  /*00b0*/  LOP3.LUT R0, R0, 0xfe, RZ, 0xc0, !PT ;  /* 0x000000fe00007812 */ /* 0x000fc800078ec0ff */
[----:B---3--:R-:W-:-:S04]  /*00c0*/  LEA R0, R5, R0, 0x8 ;  /* 0x0000000005007211 */ /* 0x008fc800078e40ff */
[C---:B------:R-:W-:Y:S01]  /*00d0*/  ISETP.GE.AND P0, PT, R0.reuse, 0x46e0, PT ;  /* 0x000046e00000780c */ /* 0x040fe20003f06270 */
[----:B------:R-:W-:-:S05]  /*00e0*/  IMAD.HI R4, R0, 0x7395723b, RZ ;  /* 0x7395723b00047827 */ /* 0x000fca00078e02ff */
[----:B------:R-:W-:-:S04]  /*00f0*/  SHF.R.U32.HI R5, RZ, 0x1f, R4 ;  /* 0x0000001fff057819 */ /* 0x000fc80000011604 */
[----:B------:R-:W-:-:S05]  /*0100*/  LEA.HI.SX32 R5, R4, R5, 0x17 ;  /* 0x0000000504057211 */ /* 0x000fca00078fbaff */
[----:B------:R-:W-:Y:S02]  /*0110*/  IMAD R12, R5, -0x46e, R0 ;  /* 0xfffffb92050c7824 */ /* 0x000fe400078e0200 */
[----:B------:R-:W3:Y:S02]  /*0120*/  LDC.64 R4, c[0x0][0x210] ;  /* 0x00008400ff047b82 */ /* 0x000ee40000000a00 */
[----:B--2---:R-:W-:-:S05]  /*0130*/  IMAD.WIDE R2, R12, 0x4, R2 ;  /* 0x000000040c027825 */ /* 0x004fca00078e0202 */
[----:B------:R2:W3:Y:S01]  /*0140*/  @!P0 LDG.E.EL.64 R6, desc[UR4][R2.64] ;  /* 0x0000000402068981 */ /* 0x0004e2000c2e1b00 */
[----:B------:R-:W-:Y:S02]  /*0150*/  CS2R R8, SRZ ;  /* 0x0000000000087805 */ /* 0x000fe4000001ff00 */
[----:B------:R-:W-:Y:S01]  /*0160*/  CS2R R10, SRZ ;  /* 0x00000000000a7805 */ /* 0x000fe2000001ff00 */
[----:B----4-:R-:W-:-:S04]  /*0170*/  IMAD.WIDE R16, R12, 0x4, R16 ;  /* 0x000000040c107825 */ /* 0x010fc800078e0210 */
[C---:B-----5:R-:W-:Y:S01]  /*0180*/  IMAD.WIDE R18, R12.reuse, 0x4, R18 ;  /* 0x000000040c127825 */ /* 0x060fe200078e0212 */
[----:B------:R4:W5:Y:S01]  /*0190*/  @!P0 LDG.E.EL.64 R8, desc[UR4][R16.64] ;  /* 0x0000000410088981 */ /* 0x000962000c2e1b00 */
[----:B--2---:R-:W-:Y:S02]  /*01a0*/  CS2R R2, SRZ ;  /* 0x0000000000027805 */ /* 0x004fe4000001ff00 */
[----:B0-----:R-:W-:-:S04]  /*01b0*/  IMAD.WIDE R20, R12, 0x4, R20 ;  /* 0x000000040c147825 */ /* 0x001fc800078e0214 */
[----:B-1----:R-:W-:Y:S01]  /*01c0*/  IMAD.WIDE R22, R12, 0x4, R14 ;  /* 0x000000040c167825 */ /* 0x002fe200078e020e */
[----:B------:R-:W2:Y:S03]  /*01d0*/  @!P0 LDG.E.EL.64 R2, desc[UR4][R18.64] ;  /* 0x0000000412028981 */ /* 0x000ea6000c2e1b00 */
[----:B---3--:R-:W-:-:S05]  /*01e0*/  IMAD.WIDE R4, R0, 0x4, R4 ;  /* 0x0000000400047825 */ /* 0x008fca00078e0204 */
[----:B------:R-:W5:Y:S01]  /*01f0*/  @!P0 LDG.E.64 R10, desc[UR4][R4.64] ;  /* 0x00000004040a8981 */ /* 0x000f62000c1e1b00 */
[----:B------:R-:W-:Y:S02]  /*0200*/  CS2R R12, SRZ ;  /* 0x00000000000c7805 */ /* 0x000fe4000001ff00 */
[----:B------:R-:W-:-:S04]  /*0210*/  CS2R R14, SRZ ;  /* 0x00000000000e7805 */ /* 0x000fc8000001ff00 */
[----:B------:R-:W3:Y:S04]  /*0220*/  @!P0 LDG.E.EL.64 R12, desc[UR4][R20.64] ;  /* 0x00000004140c8981 */ /* 0x000ee8000c2e1b00 */
[----:B------:R-:W3:Y:S01]  /*0230*/  @!P0 LDG.E.EL.64 R14, desc[UR4][R22.64] ;  /* 0x00000004160e8981 */ /* 0x000ee2000c2e1b00 */
[----:B------:R-:W-:Y:S01]  /*0240*/  FADD R6, R6, 9.9999997473787516356e-06 ;  /* 0x3727c5ac06067421 */ /* 0x000fe20000000000 */
[----:B------:R-:W-:-:S03]  /*0250*/  FADD R7, R7, 9.9999997473787516356e-06 ;  /* 0x3727c5ac07077421 */ /* 0x000fc60000000000 */
[----:B----4-:R-:W0:Y:S08]  /*0260*/  MUFU.SQRT R16, R6 ;  /* 0x0000000600107308 */ /* 0x010e300000002000 */
[----:B------:R-:W1:Y:S01]  /*0270*/  MUFU.SQRT R17, R7 ;  /* 0x0000000700117308 */ /* 0x000e620000002000 */
[C---:B0-----:R-:W-:Y:S02]  /*0280*/  FSETP.GT.AND P1, PT, R16.reuse, 8.50705917302346158658e+37, PT ;  /* 0x7e8000001000780b */ /* 0x041fe40003f24000 */
[----:B------:R-:W-:-:S02]  /*0290*/  FSETP.GEU.AND P3, PT, R16, 1.175494350822287508e-38, PT ;  /* 0x008000001000780b */ /* 0x000fc40003f6e000 */
[C---:B-1----:R-:W-:Y:S02]  /*02a0*/  FSETP.GT.AND P2, PT, R17.reuse, 8.50705917302346158658e+37, PT ;  /* 0x7e8000001100780b */ /* 0x042fe40003f44000 */
[----:B------:R-:W-:-:S07]  /*02b0*/  FSETP.GEU.AND P4, PT, R17, 1.175494350822287508e-38, PT ;  /* 0x008000001100780b */ /* 0x000fce0003f8e000 */
[----:B------:R-:W-:Y:S01]  /*02c0*/  @P1 FMUL R16, R16, 0.25 ;  /* 0x3e80000010101820 */ /* 0x000fe20000400000 */
[----:B------:R-:W-:-:S03]  /*02d0*/  HFMA2.MMA R6, -RZ, RZ, 1.625, 0 ;  /* 0x3e800000ff067435 */ /* 0x000fc600000001ff */
[----:B------:R-:W-:Y:S01]  /*02e0*/  @!P3 FMUL R16, R16, 16777216 ;  /* 0x4b8000001010b820 */ /* 0x000fe20000400000 */
[----:B------:R-:W-:-:S04]  /*02f0*/  @P2 FMUL R17, R17, 0.25 ;  /* 0x3e80000011112820 */ /* 0x000fc80000400000 */
[----:B------:R-:W-:Y:S01]  /*0300*/  @!P4 FMUL R17, R17, 16777216 ;  /* 0x4b8000001111c820 */ /* 0x000fe20000400000 */
[----:B------:R-:W0:Y:S01]  /*0310*/  MUFU.RCP R16, R16 ;  /* 0x0000001000107308 */ /* 0x000e220000001000 */
[----:B------:R-:W-:-:S07]  /*0320*/  FSEL R7, R6, 1, P1 ;  /* 0x3f80000006077808 */ /* 0x000fce0000800000 */
[----:B------:R-:W1:Y:S01]  /*0330*/  MUFU.RCP R17, R17 ;  /* 0x0000001100117308 */ /* 0x000e620000001000 */
[----:B------:R-:W-:Y:S01]  /*0340*/  FSEL R6, R6, 1, P2 ;  /* 0x3f80000006067808 */ /* 0x000fe20001000000 */
[----:B------:R-:W-:Y:S01]  /*0350*/  @!P3 FMUL R7, R7, 16777216 ;  /* 0x4b8000000707b820 */ /* 0x000fe20000400000 */
[----:B-----5:R-:W-:Y:S01]  /*0360*/  FADD R8, R8, R10 ;  /* 0x0000000a08087221 */ /* 0x020fe20000000000 */
[----:B------:R-:W-:Y:S02]  /*0370*/  FADD R9, R9, R11 ;  /* 0x0000000b09097221 */ /* 0x000fe40000000000 */
[----:B------:R-:W-:Y:S01]  /*0380*/  @!P4 FMUL R6, R6, 16777216 ;  /* 0x4b8000000606c820 */ /* 0x000fe20000400000 */
[----:B0-----:R-:W-:Y:S01]  /*0390*/  FMUL R7, R16, R7 ;  /* 0x0000000710077220 */ /* 0x001fe20000400000 */
[----:B--2---:R-:W-:Y:S01]  /*03a0*/  FADD R2, R8, -R2 ;  /* 0x8000000208027221 */ /* 0x004fe20000000000 */
[----:B------:R-:W-:Y:S01]  /*03b0*/  FADD R3, R9, -R3 ;  /* 0x8000000309037221 */ /* 0x000fe20000000000 */
[----:B-1----:R-:W-:-:S02]  /*03c0*/  FMUL R6, R17, R6 ;  /* 0x0000000611067220 */ /* 0x002fc40000400000 */
[----:B------:R-:W-:Y:S02]  /*03d0*/  FMUL R7, R2, R7 ;  /* 0x0000000702077220 */ /* 0x000fe40000400000 */
[----:B------:R-:W-:Y:S02]  /*03e0*/  FMUL R6, R3, R6 ;  /* 0x0000000603067220 */ /* 0x000fe40000400000 */
[----:B---3--:R-:W-:Y:S01]  /*03f0*/  FFMA R7, R7, R12, R14 ;  /* 0x0000000c07077223 */ /* 0x008fe2000000000e */
[----:B------:R-:W0:Y:S01]  /*0400*/  LDC.64 R2, c[0x0][0x240] ;  /* 0x00009000ff027b82 */ /* 0x000e220000000a00 */
[----:B------:R-:W-:-:S03]  /*0410*/  FFMA R6, R6, R13, R15 ;  /* 0x0000000d06067223 */ /* 0x000fc6000000000f */
[C---:B------:R-:W-:Y:S02]  /*0420*/  FSETP.GTU.AND P1, PT, R7.reuse, RZ, PT ;  /* 0x000000ff0700720b */ /* 0x040fe40003f2c000 */
[C---:B------:R-:W-:Y:S02]  /*0430*/  FSETP.GTU.AND P2, PT, R6.reuse, RZ, PT ;  /* 0x000000ff0600720b */ /* 0x040fe40003f4c000 */
[----:B------:R-:W-:Y:S02]  /*0440*/  FSEL R10, R7, RZ, P1 ;  /* 0x000000ff070a7208 */ /* 0x000fe40000800000 */
[----:B------:R-:W-:Y:S02]  /*0450*/  FSEL R11, R6, RZ, P2 ;  /* 0x000000ff060b7208 */ /* 0x000fe40001000000 */
[C---:B------:R-:W-:Y:S02]  /*0460*/  FSETP.GEU.AND P1, PT, R10.reuse, 6, PT ;  /* 0x40c000000a00780b */ /* 0x040fe40003f2e000 */
[----:B------:R-:W-:Y:S01]  /*0470*/  FSETP.GEU.AND P2, PT, R11, 6, PT ;  /* 0x40c000000b00780b */ /* 0x000fe20003f4e000 */
[----:B------:R1:W-:Y:S01]  /*0480*/  @!P0 STG.E.64 desc[UR4][R4.64], R8 ;  /* 0x0000000804008986 */ /* 0x0003e2000c101b04 */
[----:B------:R-:W-:-:S02]  /*0490*/  FSETP.NAN.AND P3, PT, R10, R10, PT ;  /* 0x0000000a0a00720b */ /* 0x000fc40003f68000 */
[----:B------:R-:W-:Y:S01]  /*04a0*/  FSETP.NAN.AND P4, PT, R11, R11, PT ;  /* 0x0000000b0b00720b */ /* 0x000fe20003f88000 */
[----:B0-----:R-:W-:-:S06]  /*04b0*/  IMAD.WIDE R2, R0, 0x4, R2 ;  /* 0x0000000400027825 */ /* 0x001fcc00078e0202 */
[----:B------:R-:W-:Y:S02]  /*04c0*/  @P1 SEL R10, R10, 0x40c00000, P3 ;  /* 0x40c000000a0a1807 */ /* 0x000fe40001800000 */
[----:B------:R-:W-:Y:S01]  /*04d0*/  @P2 SEL R11, R11, 0x40c00000, P4 ;  /* 0x40c000000b0b2807 */ /* 0x000fe20002000000 */
[----:B------:R-:W-:Y:S06]  /*04e0*/  @P0 EXIT ;  /* 0x000000000000094d */ /* 0x000fec0003800000 */
[----:B------:R-:W-:Y:S01]  /*04f0*/  STG.E.64 desc[UR4][R2.64], R10 ;  /* 0x0000000a02007986 */ /* 0x000fe2000c101b04 */
[----:B------:R-:W-:Y:S05]  /*0500*/  EXIT ;  /* 0x000000000000794d */ /* 0x000fea0003800000 */
.L_x_0:
[----:B------:R-:W-:-:S00]  /*0510*/  BRA `(.L_x_0) ;  /* 0xfffffffc00fc7947 */ /* 0x000fc0000383ffff */
[----:B------:R-:W-:-:S00]  /*0520*/  NOP ;  /* 0x0000000000007918 */ /* 0x000fc00000000000 */
        /* <DEDUP_REMOVED lines=13> */
.L_x_1:


//--------------------- .nv.global.init           --------------------------
	.section	.nv.global.init,"aw",@progbits
.nv.global.init:
	.type		_$_str,@object
	.size		_$_str,(_$_str_$_2 - _$_str)
_$_str:
        /*0000*/ 	.byte	0x5f, 0x5f, 0x43, 0x55, 0x44, 0x41, 0x5f, 0x46, 0x54, 0x5a, 0x00
	.type		_$_str_$_2,@object
	.size		_$_str_$_2,(.L_1 - _$_str_$_2)
_$_str_$_2:
        /*000b*/ 	.byte	0x5f, 0x5f, 0x43, 0x55, 0x44, 0x41, 0x5f, 0x50, 0x52, 0x45, 0x43, 0x5f, 0x53, 0x51, 0x52, 0x54
        /*001b*/ 	.byte	0x00
.L_1:


//--------------------- .nv.constant0.triton_poi_fused__native_batch_norm_legit_no_training_convolution_hardtanh_70 --------------------------
	.section	.nv.constant0.triton_poi_fused__native_batch_norm_legit_no_training_convolution_hardtanh_70,"a",@progbits
	.sectionflags	@""
	.align	4
.nv.constant0.triton_poi_fused__native_batch_norm_legit_no_training_convolution_hardtanh_70:
	.zero		588
